	.headerflags	@"EF_CUDA_TEXMODE_UNIFIED EF_CUDA_64BIT_ADDRESS EF_CUDA_ACCELERATORS EF_CUDA_SM90 EF_CUDA_VIRTUAL_SM(EF_CUDA_SM90)"
	.elftype	@"ET_EXEC"


//--------------------- .nv.info                  --------------------------
	.section	.nv.info,"",@"SHT_CUDA_INFO"
	.align	4


	//----- nvinfo : EIATTR_REGCOUNT
	.align		4
        /*0000*/ 	.byte	0x04, 0x2f
        /*0002*/ 	.short	(.L_1 - .L_0)
	.align		4
.L_0:
        /*0004*/ 	.word	index@(triton_poi_fused_convolution_27)
        /*0008*/ 	.word	0x0000000c


	//----- nvinfo : EIATTR_MIN_STACK_SIZE
	.align		4
.L_1:
        /*000c*/ 	.byte	0x04, 0x12
        /*000e*/ 	.short	(.L_3 - .L_2)
	.align		4
.L_2:
        /*0010*/ 	.word	index@(triton_poi_fused_convolution_27)
        /*0014*/ 	.word	0x00000000


	//----- nvinfo : EIATTR_FRAME_SIZE
	.align		4
.L_3:
        /*0018*/ 	.byte	0x04, 0x11
        /*001a*/ 	.short	(.L_5 - .L_4)
	.align		4
.L_4:
        /*001c*/ 	.word	index@(triton_poi_fused_convolution_27)
        /*0020*/ 	.word	0x00000000


	//----- nvinfo : EIATTR_MIN_STACK_SIZE
	.align		4
.L_5:
        /*0024*/ 	.byte	0x04, 0x12
        /*0026*/ 	.short	(.L_7 - .L_6)
	.align		4
.L_6:
        /*0028*/ 	.word	index@(triton_poi_fused_convolution_27)
        /*002c*/ 	.word	0x00000000
.L_7:


//--------------------- .nv.info.triton_poi_fused_convolution_27 --------------------------
	.section	.nv.info.triton_poi_fused_convolution_27,"",@"SHT_CUDA_INFO"
	.sectionflags	@""
	.align	4


	//----- nvinfo : EIATTR_CUDA_API_VERSION
	.align		4
        /*0000*/ 	.byte	0x04, 0x37
        /*0002*/ 	.short	(.L_9 - .L_8)
.L_8:
        /*0004*/ 	.word	0x0000007c


	//----- nvinfo : EIATTR_KPARAM_INFO
	.align		4
.L_9:
        /*0008*/ 	.byte	0x04, 0x17
        /*000a*/ 	.short	(.L_11 - .L_10)
.L_10:
        /*000c*/ 	.word	0x00000000
        /*0010*/ 	.short	0x0002
        /*0012*/ 	.short	0x0010
        /*0014*/ 	.byte	0x00, 0xf0, 0x11, 0x00


	//----- nvinfo : EIATTR_KPARAM_INFO
	.align		4
.L_11:
        /*0018*/ 	.byte	0x04, 0x17
        /*001a*/ 	.short	(.L_13 - .L_12)
.L_12:
        /*001c*/ 	.word	0x00000000
        /*0020*/ 	.short	0x0001
        /*0022*/ 	.short	0x0008
        /*0024*/ 	.byte	0x00, 0xf4, 0x21, 0x00


	//----- nvinfo : EIATTR_KPARAM_INFO
	.align		4
.L_13:
        /*0028*/ 	.byte	0x04, 0x17
        /*002a*/ 	.short	(.L_15 - .L_14)
.L_14:
        /*002c*/ 	.word	0x00000000
        /*0030*/ 	.short	0x0000
        /*0032*/ 	.short	0x0000
        /*0034*/ 	.byte	0x00, 0xf4, 0x21, 0x00


	//----- nvinfo : EIATTR_SPARSE_MMA_MASK
	.align		4
.L_15:
        /*0038*/ 	.byte	0x03, 0x50
        /*003a*/ 	.short	0x0000


	//----- nvinfo : EIATTR_MAXREG_COUNT
	.align		4
        /*003c*/ 	.byte	0x03, 0x1b
        /*003e*/ 	.short	0x00ff


	//----- nvinfo : EIATTR_EXIT_INSTR_OFFSETS
	.align		4
        /*0040*/ 	.byte	0x04, 0x1c
        /*0042*/ 	.short	(.L_17 - .L_16)


	//   ....[0]....
.L_16:
        /*0044*/ 	.word	0x00000120


	//----- nvinfo : EIATTR_REQNTID
	.align		4
.L_17:
        /*0048*/ 	.byte	0x04, 0x10
        /*004a*/ 	.short	(.L_19 - .L_18)
.L_18:
        /*004c*/ 	.word	0x00000080
        /*0050*/ 	.word	0x00000001
        /*0054*/ 	.word	0x00000001


	//----- nvinfo : EIATTR_CBANK_PARAM_SIZE
	.align		4
.L_19:
        /*0058*/ 	.byte	0x03, 0x19
        /*005a*/ 	.short	0x0014


	//----- nvinfo : EIATTR_PARAM_CBANK
	.align		4
        /*005c*/ 	.byte	0x04, 0x0a
        /*005e*/ 	.short	(.L_21 - .L_20)
	.align		4
.L_20:
        /*0060*/ 	.word	index@(.nv.constant0.triton_poi_fused_convolution_27)
        /*0064*/ 	.short	0x0210
        /*0066*/ 	.short	0x0014


	//----- nvinfo : EIATTR_SW_WAR
	.align		4
.L_21:
        /*0068*/ 	.byte	0x04, 0x36
        /*006a*/ 	.short	(.L_23 - .L_22)
.L_22:
        /*006c*/ 	.word	0x00000008
.L_23:


//--------------------- .nv.callgraph             --------------------------
	.section	.nv.callgraph,"",@"SHT_CUDA_CALLGRAPH"
	.align	4
	.sectionentsize	8
	.align		4
        /*0000*/ 	.word	0x00000000
	.align		4
        /*0004*/ 	.word	0xffffffff
	.align		4
        /*0008*/ 	.word	0x00000000
	.align		4
        /*000c*/ 	.word	0xfffffffe
	.align		4
        /*0010*/ 	.word	0x00000000
	.align		4
        /*0014*/ 	.word	0xfffffffd
	.align		4
        /*0018*/ 	.word	0x00000000
	.align		4
        /*001c*/ 	.word	0xfffffffc


//--------------------- .text.triton_poi_fused_convolution_27 --------------------------
	.section	.text.triton_poi_fused_convolution_27,"ax",@progbits
	.align	128
        .global         triton_poi_fused_convolution_27
        .type           triton_poi_fused_convolution_27,@function
        .size           triton_poi_fused_convolution_27,(.L_x_1 - triton_poi_fused_convolution_27)
        .other          triton_poi_fused_convolution_27,@"STO_CUDA_ENTRY STV_DEFAULT"
triton_poi_fused_convolution_27:
.text.triton_poi_fused_convolution_27:
[----:B------:R-:W-:Y:S01]  /*0000*/  LDC R1, c[0x0][0x28] ;  /* 0x00000a00ff017b82 */ /* 0x000fe20000000800 */
[----:B------:R-:W1:Y:S07]  /*0010*/  S2R R0, SR_TID.X ;  /* 0x0000000000007919 */ /* 0x000e6e0000002100 */
[----:B------:R-:W2:Y:S01]  /*0020*/  LDC.64 R4, c[0x0][0x218] ;  /* 0x00008600ff047b82 */ /* 0x000ea20000000a00 */
[----:B------:R-:W-:Y:S01]  /*0030*/  ULDC.64 UR4, c[0x0][0x208] ;  /* 0x0000820000047ab9 */ /* 0x000fe20000000a00 */
[----:B------:R-:W3:Y:S06]  /*0040*/  S2R R7, SR_CTAID.X ;  /* 0x0000000000077919 */ /* 0x000eec0000002500 */
[----:B------:R-:W4:Y:S01]  /*0050*/  LDC.64 R2, c[0x0][0x210] ;  /* 0x00008400ff027b82 */ /* 0x000f220000000a00 */
[----:B-1----:R-:W-:-:S04]  /*0060*/  LOP3.LUT R0, R0, 0x7f, RZ, 0xc0, !PT ;  /* 0x0000007f00007812 */ /* 0x002fc800078ec0ff */
[----:B---3--:R-:W-:-:S05]  /*0070*/  LEA R7, R7, R0, 0x7 ;  /* 0x0000000007077211 */ /* 0x008fca00078e38ff */
[----:B------:R-:W-:-:S04]  /*0080*/  IMAD.HI R0, R7, 0x2aaaaaab, RZ ;  /* 0x2aaaaaab07007827 */ /* 0x000fc800078e02ff */
[----:B----4-:R-:W-:Y:S01]  /*0090*/  IMAD.WIDE R2, R7, 0x4, R2 ;  /* 0x0000000407027825 */ /* 0x010fe200078e0202 */
[----:B------:R-:W-:-:S04]  /*00a0*/  SHF.R.U32.HI R9, RZ, 0x1f, R0 ;  /* 0x0000001fff097819 */ /* 0x000fc80000011600 */
[----:B------:R-:W-:-:S05]  /*00b0*/  LEA.HI R0, R0, R9, RZ, 0x1c ;  /* 0x0000000900007211 */ /* 0x000fca00078fe0ff */
[----:B------:R-:W-:Y:S02]  /*00c0*/  IMAD R9, R0, -0x60, R7 ;  /* 0xffffffa000097824 */ /* 0x000fe400078e0207 */
[----:B------:R-:W3:Y:S02]  /*00d0*/  LDG.E R0, desc[UR4][R2.64] ;  /* 0x0000000402007981 */ /* 0x000ee4000c1e1900 */
[----:B--2---:R-:W-:-:S06]  /*00e0*/  IMAD.WIDE R4, R9, 0x4, R4 ;  /* 0x0000000409047825 */ /* 0x004fcc00078e0204 */
[----:B------:R-:W3:Y:S02]  /*00f0*/  LDG.E.EL R5, desc[UR4][R4.64] ;  /* 0x0000000404057981 */ /* 0x000ee4000c2e1900 */
[----:B---3--:R-:W-:-:S05]  /*0100*/  FADD R7, R0, R5 ;  /* 0x0000000500077221 */ /* 0x008fca0000000000 */
[----:B------:R-:W-:Y:S01]  /*0110*/  STG.E desc[UR4][R2.64], R7 ;  /* 0x0000000702007986 */ /* 0x000fe2000c101904 */
[----:B------:R-:W-:Y:S05]  /*0120*/  EXIT ;  /* 0x000000000000794d */ /* 0x000fea0003800000 */
.L_x_0:
[----:B------:R-:W-:-:S00]  /*0130*/  BRA `(.L_x_0) ;  /* 0xfffffffc00fc7947 */ /* 0x000fc0000383ffff */
[----:B------:R-:W-:-:S00]  /*0140*/  NOP ;  /* 0x0000000000007918 */ /* 0x000fc00000000000 */
        /* <DEDUP_REMOVED lines=11> */
.L_x_1:


//--------------------- .nv.constant0.triton_poi_fused_convolution_27 --------------------------
	.section	.nv.constant0.triton_poi_fused_convolution_27,"a",@progbits
	.sectionflags	@""
	.align	4
.nv.constant0.triton_poi_fused_convolution_27:
	.zero		548
